//
// Generated by NVIDIA NVVM Compiler
//
// Compiler Build ID: CL-36424714
// Cuda compilation tools, release 13.0, V13.0.88
// Based on NVVM 20.0.0
//

.version 9.0
.target sm_100
.address_size 64

	// .globl	_Z10bubbleSortIiEvPT_j10ShouldSwapIS0_E

.visible .entry _Z10bubbleSortIiEvPT_j10ShouldSwapIS0_E(
	.param .u64 .ptr .align 1 _Z10bubbleSortIiEvPT_j10ShouldSwapIS0_E_param_0,
	.param .u32 _Z10bubbleSortIiEvPT_j10ShouldSwapIS0_E_param_1,
	.param .align 8 .b8 _Z10bubbleSortIiEvPT_j10ShouldSwapIS0_E_param_2[8]
)
{
	.reg .pred 	%p<16>;
	.reg .b32 	%r<35>;
	.reg .b64 	%rd<7>;

	ld.param.u64 	%rd4, [_Z10bubbleSortIiEvPT_j10ShouldSwapIS0_E_param_0];
	ld.param.u32 	%r26, [_Z10bubbleSortIiEvPT_j10ShouldSwapIS0_E_param_1];
	cvta.to.global.u64 	%rd1, %rd4;
	setp.eq.s32 	%p1, %r26, 0;
	@%p1 bra 	$L__BB0_22;
	mov.u32 	%r28, %tid.x;
	shl.b32 	%r1, %r28, 1;
	and.b32  	%r2, %r26, 3;
	setp.lt.u32 	%p2, %r26, 4;
	mov.b32 	%r34, 0;
	@%p2 bra 	$L__BB0_16;
	and.b32  	%r34, %r26, -4;
	add.s32 	%r4, %r1, 1;
	mul.wide.u32 	%rd5, %r1, 4;
	add.s64 	%rd2, %rd1, %rd5;
	add.s32 	%r5, %r1, 2;
	neg.s32 	%r31, %r34;
$L__BB0_3:
	setp.ge.u32 	%p3, %r4, %r26;
	@%p3 bra 	$L__BB0_6;
	ld.global.u32 	%r8, [%rd2];
	ld.global.u32 	%r9, [%rd2+4];
	setp.le.s32 	%p4, %r8, %r9;
	@%p4 bra 	$L__BB0_6;
	st.global.u32 	[%rd2], %r9;
	st.global.u32 	[%rd2+4], %r8;
$L__BB0_6:
	setp.ge.u32 	%p5, %r5, %r26;
	bar.sync 	0;
	@%p5 bra 	$L__BB0_9;
	ld.global.u32 	%r10, [%rd2+4];
	ld.global.u32 	%r11, [%rd2+8];
	setp.le.s32 	%p6, %r10, %r11;
	@%p6 bra 	$L__BB0_9;
	st.global.u32 	[%rd2+4], %r11;
	st.global.u32 	[%rd2+8], %r10;
$L__BB0_9:
	setp.ge.u32 	%p7, %r4, %r26;
	bar.sync 	0;
	@%p7 bra 	$L__BB0_12;
	ld.global.u32 	%r12, [%rd2];
	ld.global.u32 	%r13, [%rd2+4];
	setp.le.s32 	%p8, %r12, %r13;
	@%p8 bra 	$L__BB0_12;
	st.global.u32 	[%rd2], %r13;
	st.global.u32 	[%rd2+4], %r12;
$L__BB0_12:
	setp.ge.u32 	%p9, %r5, %r26;
	bar.sync 	0;
	@%p9 bra 	$L__BB0_15;
	ld.global.u32 	%r14, [%rd2+4];
	ld.global.u32 	%r15, [%rd2+8];
	setp.le.s32 	%p10, %r14, %r15;
	@%p10 bra 	$L__BB0_15;
	st.global.u32 	[%rd2+4], %r15;
	st.global.u32 	[%rd2+8], %r14;
$L__BB0_15:
	bar.sync 	0;
	add.s32 	%r31, %r31, 4;
	setp.ne.s32 	%p11, %r31, 0;
	@%p11 bra 	$L__BB0_3;
$L__BB0_16:
	setp.eq.s32 	%p12, %r2, 0;
	@%p12 bra 	$L__BB0_22;
	neg.s32 	%r33, %r2;
$L__BB0_18:
	.pragma "nounroll";
	and.b32  	%r29, %r34, 1;
	add.s32 	%r21, %r29, %r1;
	add.s32 	%r30, %r21, 1;
	setp.ge.u32 	%p13, %r30, %r26;
	@%p13 bra 	$L__BB0_21;
	mul.wide.u32 	%rd6, %r21, 4;
	add.s64 	%rd3, %rd1, %rd6;
	ld.global.u32 	%r22, [%rd3];
	ld.global.u32 	%r23, [%rd3+4];
	setp.le.s32 	%p14, %r22, %r23;
	@%p14 bra 	$L__BB0_21;
	st.global.u32 	[%rd3], %r23;
	st.global.u32 	[%rd3+4], %r22;
$L__BB0_21:
	bar.sync 	0;
	add.s32 	%r34, %r34, 1;
	add.s32 	%r33, %r33, 1;
	setp.ne.s32 	%p15, %r33, 0;
	@%p15 bra 	$L__BB0_18;
$L__BB0_22:
	ret;

}


// ===== COMPILED SASS (sm_100) =====

	.target	sm_100

	.elftype	@"ET_EXEC"


//--------------------- .note.nv.tkinfo           --------------------------
	.section	.note.nv.tkinfo,"",@"SHT_NOTE"
	.sectionflags	@"SHF_NOTE_NV_TKINFO"
	.tkinfo
        /*0018*/ 	.word	0x00000002
        /*0030*/ 	.string	""
        /*0030*/ 	.string	"ptxas"
        /*0030*/ 	.string	"Cuda compilation tools, release 13.0, V13.0.88"
        /*0030*/ 	.string	"Build cuda_13.0.r13.0/compiler.36424714_0"
        /*0030*/ 	.string	"-arch sm_100 -m 64 "



//--------------------- .note.nv.cuinfo           --------------------------
	.section	.note.nv.cuinfo,"",@"SHT_NOTE"
	.sectionflags	@"SHF_NOTE_NV_CUINFO"
        /*0018*/ 	.short	0x0002
        /*001a*/ 	.short	0x0064
        /*001c*/ 	.short	0x0082
	.zero		2


//--------------------- .nv.info                  --------------------------
	.section	.nv.info,"",@"SHT_CUDA_INFO"
	.align	4


	//----- nvinfo : EIATTR_REGCOUNT
	.align		4
        /*0000*/ 	.byte	0x04, 0x2f
        /*0002*/ 	.short	(.L_1 - .L_0)
	.align		4
.L_0:
        /*0004*/ 	.word	index@(_Z10bubbleSortIiEvPT_j10ShouldSwapIS0_E)
        /*0008*/ 	.word	0x0000000c


	//----- nvinfo : EIATTR_FRAME_SIZE
	.align		4
.L_1:
        /*000c*/ 	.byte	0x04, 0x11
        /*000e*/ 	.short	(.L_3 - .L_2)
	.align		4
.L_2:
        /*0010*/ 	.word	index@(_Z10bubbleSortIiEvPT_j10ShouldSwapIS0_E)
        /*0014*/ 	.word	0x00000000


	//----- nvinfo : EIATTR_MIN_STACK_SIZE
	.align		4
.L_3:
        /*0018*/ 	.byte	0x04, 0x12
        /*001a*/ 	.short	(.L_5 - .L_4)
	.align		4
.L_4:
        /*001c*/ 	.word	index@(_Z10bubbleSortIiEvPT_j10ShouldSwapIS0_E)
        /*0020*/ 	.word	0x00000000
.L_5:


//--------------------- .nv.compat                --------------------------
	.section	.nv.compat,"",@"SHT_CUDA_COMPAT_INFO"
	.align	4
        /*0000*/ 	.byte	0x02, 0x09, 0x00, 0x00, 0x02, 0x02, 0x01, 0x00, 0x02, 0x05, 0x05, 0x00, 0x03, 0x07, 0x01, 0x01
        /*0010*/ 	.byte	0x02, 0x03, 0x00, 0x00, 0x02, 0x06, 0x01, 0x00, 0x04, 0x0b, 0x08, 0x00, 0x09, 0x00, 0x00, 0x00
        /*0020*/ 	.byte	0x00, 0x00, 0x00, 0x00


//--------------------- .nv.info._Z10bubbleSortIiEvPT_j10ShouldSwapIS0_E --------------------------
	.section	.nv.info._Z10bubbleSortIiEvPT_j10ShouldSwapIS0_E,"",@"SHT_CUDA_INFO"
	.sectionflags	@""
	.align	4


	//----- nvinfo : EIATTR_CUDA_API_VERSION
	.align		4
        /*0000*/ 	.byte	0x04, 0x37
        /*0002*/ 	.short	(.L_7 - .L_6)
.L_6:
        /*0004*/ 	.word	0x00000082


	//----- nvinfo : EIATTR_KPARAM_INFO
	.align		4
.L_7:
        /*0008*/ 	.byte	0x04, 0x17
        /*000a*/ 	.short	(.L_9 - .L_8)
.L_8:
        /*000c*/ 	.word	0x00000000
        /*0010*/ 	.short	0x0002
        /*0012*/ 	.short	0x0010
        /*0014*/ 	.byte	0x00, 0xf0, 0x21, 0x00


	//----- nvinfo : EIATTR_KPARAM_INFO
	.align		4
.L_9:
        /*0018*/ 	.byte	0x04, 0x17
        /*001a*/ 	.short	(.L_11 - .L_10)
.L_10:
        /*001c*/ 	.word	0x00000000
        /*0020*/ 	.short	0x0001
        /*0022*/ 	.short	0x0008
        /*0024*/ 	.byte	0x00, 0xf0, 0x11, 0x00


	//----- nvinfo : EIATTR_KPARAM_INFO
	.align		4
.L_11:
        /*0028*/ 	.byte	0x04, 0x17
        /*002a*/ 	.short	(.L_13 - .L_12)
.L_12:
        /*002c*/ 	.word	0x00000000
        /*0030*/ 	.short	0x0000
        /*0032*/ 	.short	0x0000
        /*0034*/ 	.byte	0x00, 0xf5, 0x21, 0x00


	//----- nvinfo : EIATTR_SPARSE_MMA_MASK
	.align		4
.L_13:
        /*0038*/ 	.byte	0x03, 0x50
        /*003a*/ 	.short	0x0000


	//----- nvinfo : EIATTR_MAXREG_COUNT
	.align		4
        /*003c*/ 	.byte	0x03, 0x1b
        /*003e*/ 	.short	0x00ff


	//----- nvinfo : EIATTR_NUM_BARRIERS
	.align		4
        /*0040*/ 	.byte	0x02, 0x4c
        /*0042*/ 	.byte	0x01
	.zero		1


	//----- nvinfo : EIATTR_MERCURY_ISA_VERSION
	.align		4
        /*0044*/ 	.byte	0x03, 0x5f
        /*0046*/ 	.short	0x0101


	//----- nvinfo : EIATTR_VRC_CTA_INIT_COUNT
	.align		4
        /*0048*/ 	.byte	0x02, 0x4a
	.zero		1
	.zero		1


	//----- nvinfo : EIATTR_EXIT_INSTR_OFFSETS
	.align		4
        /*004c*/ 	.byte	0x04, 0x1c
        /*004e*/ 	.short	(.L_15 - .L_14)


	//   ....[0]....
.L_14:
        /*0050*/ 	.word	0x00000030


	//   ....[1]....
        /*0054*/ 	.word	0x000003d0


	//   ....[2]....
        /*0058*/ 	.word	0x00000530


	//----- nvinfo : EIATTR_CRS_STACK_SIZE
	.align		4
.L_15:
        /*005c*/ 	.byte	0x04, 0x1e
        /*005e*/ 	.short	(.L_17 - .L_16)
.L_16:
        /*0060*/ 	.word	0x00000000


	//----- nvinfo : EIATTR_CBANK_PARAM_SIZE
	.align		4
.L_17:
        /*0064*/ 	.byte	0x03, 0x19
        /*0066*/ 	.short	0x0018


	//----- nvinfo : EIATTR_PARAM_CBANK
	.align		4
        /*0068*/ 	.byte	0x04, 0x0a
        /*006a*/ 	.short	(.L_19 - .L_18)
	.align		4
.L_18:
        /*006c*/ 	.word	index@(.nv.constant0._Z10bubbleSortIiEvPT_j10ShouldSwapIS0_E)
        /*0070*/ 	.short	0x0380
        /*0072*/ 	.short	0x0018


	//----- nvinfo : EIATTR_SW_WAR
	.align		4
.L_19:
        /*0074*/ 	.byte	0x04, 0x36
        /*0076*/ 	.short	(.L_21 - .L_20)
.L_20:
        /*0078*/ 	.word	0x00000008
.L_21:


//--------------------- .nv.callgraph             --------------------------
	.section	.nv.callgraph,"",@"SHT_CUDA_CALLGRAPH"
	.align	4
	.sectionentsize	8
	.align		4
        /*0000*/ 	.word	0x00000000
	.align		4
        /*0004*/ 	.word	0xffffffff
	.align		4
        /*0008*/ 	.word	0x00000000
	.align		4
        /*000c*/ 	.word	0xfffffffe
	.align		4
        /*0010*/ 	.word	0x00000000
	.align		4
        /*0014*/ 	.word	0xfffffffd
	.align		4
        /*0018*/ 	.word	0x00000000
	.align		4
        /*001c*/ 	.word	0xfffffffc


//--------------------- .text._Z10bubbleSortIiEvPT_j10ShouldSwapIS0_E --------------------------
	.section	.text._Z10bubbleSortIiEvPT_j10ShouldSwapIS0_E,"ax",@progbits
	.align	128
        .global         _Z10bubbleSortIiEvPT_j10ShouldSwapIS0_E
        .type           _Z10bubbleSortIiEvPT_j10ShouldSwapIS0_E,@function
        .size           _Z10bubbleSortIiEvPT_j10ShouldSwapIS0_E,(.L_x_14 - _Z10bubbleSortIiEvPT_j10ShouldSwapIS0_E)
        .other          _Z10bubbleSortIiEvPT_j10ShouldSwapIS0_E,@"STO_CUDA_ENTRY STV_DEFAULT"
_Z10bubbleSortIiEvPT_j10ShouldSwapIS0_E:
.text._Z10bubbleSortIiEvPT_j10ShouldSwapIS0_E:
[----:B------:R-:W-:Y:S01]  /*0000*/  LDC R1, c[0x0][0x37c] ;  /* 0x0000df00ff017b82 */ /* 0x000fe20000000800 */
[----:B------:R-:W0:Y:S02]  /*0010*/  LDCU UR6, c[0x0][0x388] ;  /* 0x00007100ff0677ac */ /* 0x000e240008000800 */
[----:B0-----:R-:W-:-:S13]  /*0020*/  ISETP.NE.AND P0, PT, RZ, UR6, PT ;  /* 0x00000006ff007c0c */ /* 0x001fda000bf05270 */
[----:B------:R-:W-:Y:S05]  /*0030*/  @!P0 EXIT ;  /* 0x000000000000894d */ /* 0x000fea0003800000 */
[----:B------:R-:W0:Y:S01]  /*0040*/  S2R R7, SR_TID.X ;  /* 0x0000000000077919 */ /* 0x000e220000002100 */
[----:B------:R-:W-:Y:S01]  /*0050*/  UISETP.GE.U32.AND UP0, UPT, UR6, 0x4, UPT ;  /* 0x000000040600788c */ /* 0x000fe2000bf06070 */
[----:B------:R-:W1:Y:S01]  /*0060*/  LDCU.64 UR8, c[0x0][0x358] ;  /* 0x00006b00ff0877ac */ /* 0x000e620008000a00 */
[----:B------:R-:W-:Y:S01]  /*0070*/  ULOP3.LUT UR5, UR6, 0x3, URZ, 0xc0, !UPT ;  /* 0x0000000306057892 */ /* 0x000fe2000f8ec0ff */
[----:B------:R-:W-:Y:S01]  /*0080*/  UMOV UR4, URZ ;  /* 0x000000ff00047c82 */ /* 0x000fe20008000000 */
[----:B0-----:R-:W-:-:S05]  /*0090*/  IMAD.SHL.U32 R7, R7, 0x2, RZ ;  /* 0x0000000207077824 */ /* 0x001fca00078e00ff */
[----:B-1----:R-:W-:Y:S05]  /*00a0*/  BRA.U !UP0, `(.L_x_0) ;  /* 0x0000000108c47547 */ /* 0x002fea000b800000 */
[----:B------:R-:W0:Y:S01]  /*00b0*/  LDC.64 R2, c[0x0][0x380] ;  /* 0x0000e000ff027b82 */ /* 0x000e220000000a00 */
[C---:B------:R-:W-:Y:S01]  /*00c0*/  VIADD R4, R7.reuse, 0x1 ;  /* 0x0000000107047836 */ /* 0x040fe20000000000 */
[----:B------:R-:W-:Y:S01]  /*00d0*/  ULOP3.LUT UR4, UR6, 0xfffffffc, URZ, 0xc0, !UPT ;  /* 0xfffffffc06047892 */ /* 0x000fe2000f8ec0ff */
[C---:B------:R-:W-:Y:S01]  /*00e0*/  VIADD R6, R7.reuse, 0x2 ;  /* 0x0000000207067836 */ /* 0x040fe20000000000 */
[----:B------:R-:W1:Y:S02]  /*00f0*/  LDCU UR7, c[0x0][0x388] ;  /* 0x00007100ff0777ac */ /* 0x000e640008000800 */
[----:B------:R-:W-:Y:S01]  /*0100*/  ISETP.GE.U32.AND P1, PT, R4, UR6, PT ;  /* 0x0000000604007c0c */ /* 0x000fe2000bf26070 */
[----:B------:R-:W-:Y:S01]  /*0110*/  UIADD3 UR6, UPT, UPT, -UR4, URZ, URZ ;  /* 0x000000ff04067290 */ /* 0x000fe2000fffe1ff */
[----:B01----:R-:W-:-:S11]  /*0120*/  IMAD.WIDE.U32 R2, R7, 0x4, R2 ;  /* 0x0000000407027825 */ /* 0x003fd600078e0002 */
.L_x_9:
[----:B------:R-:W-:Y:S01]  /*0130*/  UIADD3 UR6, UPT, UPT, UR6, 0x4, URZ ;  /* 0x0000000406067890 */ /* 0x000fe2000fffe0ff */
[----:B------:R-:W-:Y:S01]  /*0140*/  BSSY.RECONVERGENT B0, `(.L_x_1) ;  /* 0x0000009000007945 */ /* 0x000fe20003800200 */
[----:B------:R-:W-:Y:S02]  /*0150*/  ISETP.GE.U32.AND P0, PT, R6, UR7, PT ;  /* 0x0000000706007c0c */ /* 0x000fe4000bf06070 */
[----:B------:R-:W-:Y:S01]  /*0160*/  UISETP.NE.AND UP0, UPT, UR6, URZ, UPT ;  /* 0x000000ff0600728c */ /* 0x000fe2000bf05270 */
[----:B0123--:R-:W-:Y:S10]  /*0170*/  @P1 BRA `(.L_x_2) ;  /* 0x0000000000141947 */ /* 0x00fff40003800000 */
[----:B------:R-:W2:Y:S04]  /*0180*/  LDG.E R5, desc[UR8][R2.64] ;  /* 0x0000000802057981 */ /* 0x000ea8000c1e1900 */
[----:B------:R-:W2:Y:S02]  /*0190*/  LDG.E R0, desc[UR8][R2.64+0x4] ;  /* 0x0000040802007981 */ /* 0x000ea4000c1e1900 */
[----:B--2---:R-:W-:-:S13]  /*01a0*/  ISETP.GT.AND P1, PT, R5, R0, PT ;  /* 0x000000000500720c */ /* 0x004fda0003f24270 */
[----:B------:R0:W-:Y:S04]  /*01b0*/  @P1 STG.E desc[UR8][R2.64], R0 ;  /* 0x0000000002001986 */ /* 0x0001e8000c101908 */
[----:B------:R0:W-:Y:S02]  /*01c0*/  @P1 STG.E desc[UR8][R2.64+0x4], R5 ;  /* 0x0000040502001986 */ /* 0x0001e4000c101908 */
.L_x_2:
[----:B------:R-:W-:Y:S05]  /*01d0*/  BSYNC.RECONVERGENT B0 ;  /* 0x0000000000007941 */ /* 0x000fea0003800200 */
.L_x_1:
[----:B------:R-:W-:Y:S01]  /*01e0*/  BAR.SYNC.DEFER_BLOCKING 0x0 ;  /* 0x0000000000007b1d */ /* 0x000fe20000010000 */
[----:B------:R-:W-:-:S05]  /*01f0*/  ISETP.GE.U32.AND P1, PT, R4, UR7, PT ;  /* 0x0000000704007c0c */ /* 0x000fca000bf26070 */
[----:B------:R-:W-:Y:S04]  /*0200*/  BSSY.RECONVERGENT B0, `(.L_x_3) ;  /* 0x0000007000007945 */ /* 0x000fe80003800200 */
[----:B------:R-:W-:Y:S05]  /*0210*/  @P0 BRA `(.L_x_4) ;  /* 0x0000000000140947 */ /* 0x000fea0003800000 */
[----:B0-----:R-:W2:Y:S04]  /*0220*/  LDG.E R5, desc[UR8][R2.64+0x4] ;  /* 0x0000040802057981 */ /* 0x001ea8000c1e1900 */
[----:B------:R-:W2:Y:S02]  /*0230*/  LDG.E R0, desc[UR8][R2.64+0x8] ;  /* 0x0000080802007981 */ /* 0x000ea4000c1e1900 */
[----:B--2---:R-:W-:-:S13]  /*0240*/  ISETP.GT.AND P2, PT, R5, R0, PT ;  /* 0x000000000500720c */ /* 0x004fda0003f44270 */
[----:B------:R1:W-:Y:S04]  /*0250*/  @P2 STG.E desc[UR8][R2.64+0x4], R0 ;  /* 0x0000040002002986 */ /* 0x0003e8000c101908 */
[----:B------:R1:W-:Y:S02]  /*0260*/  @P2 STG.E desc[UR8][R2.64+0x8], R5 ;  /* 0x0000080502002986 */ /* 0x0003e4000c101908 */
.L_x_4:
[----:B------:R-:W-:Y:S05]  /*0270*/  BSYNC.RECONVERGENT B0 ;  /* 0x0000000000007941 */ /* 0x000fea0003800200 */
.L_x_3:
[----:B------:R-:W-:Y:S06]  /*0280*/  BAR.SYNC.DEFER_BLOCKING 0x0 ;  /* 0x0000000000007b1d */ /* 0x000fec0000010000 */
[----:B------:R-:W-:Y:S04]  /*0290*/  BSSY.RECONVERGENT B0, `(.L_x_5) ;  /* 0x0000007000007945 */ /* 0x000fe80003800200 */
[----:B------:R-:W-:Y:S05]  /*02a0*/  @P1 BRA `(.L_x_6) ;  /* 0x0000000000141947 */ /* 0x000fea0003800000 */
[----:B01----:R-:W2:Y:S04]  /*02b0*/  LDG.E R5, desc[UR8][R2.64] ;  /* 0x0000000802057981 */ /* 0x003ea8000c1e1900 */
[----:B------:R-:W2:Y:S02]  /*02c0*/  LDG.E R0, desc[UR8][R2.64+0x4] ;  /* 0x0000040802007981 */ /* 0x000ea4000c1e1900 */
[----:B--2---:R-:W-:-:S13]  /*02d0*/  ISETP.GT.AND P2, PT, R5, R0, PT ;  /* 0x000000000500720c */ /* 0x004fda0003f44270 */
[----:B------:R2:W-:Y:S04]  /*02e0*/  @P2 STG.E desc[UR8][R2.64], R0 ;  /* 0x0000000002002986 */ /* 0x0005e8000c101908 */
[----:B------:R2:W-:Y:S02]  /*02f0*/  @P2 STG.E desc[UR8][R2.64+0x4], R5 ;  /* 0x0000040502002986 */ /* 0x0005e4000c101908 */
.L_x_6:
[----:B------:R-:W-:Y:S05]  /*0300*/  BSYNC.RECONVERGENT B0 ;  /* 0x0000000000007941 */ /* 0x000fea0003800200 */
.L_x_5:
[----:B------:R-:W-:Y:S06]  /*0310*/  BAR.SYNC.DEFER_BLOCKING 0x0 ;  /* 0x0000000000007b1d */ /* 0x000fec0000010000 */
[----:B------:R-:W-:Y:S04]  /*0320*/  BSSY.RECONVERGENT B0, `(.L_x_7) ;  /* 0x0000007000007945 */ /* 0x000fe80003800200 */
[----:B------:R-:W-:Y:S05]  /*0330*/  @P0 BRA `(.L_x_8) ;  /* 0x0000000000140947 */ /* 0x000fea0003800000 */
[----:B012---:R-:W2:Y:S04]  /*0340*/  LDG.E R5, desc[UR8][R2.64+0x4] ;  /* 0x0000040802057981 */ /* 0x007ea8000c1e1900 */
[----:B------:R-:W2:Y:S02]  /*0350*/  LDG.E R0, desc[UR8][R2.64+0x8] ;  /* 0x0000080802007981 */ /* 0x000ea4000c1e1900 */
[----:B--2---:R-:W-:-:S13]  /*0360*/  ISETP.GT.AND P0, PT, R5, R0, PT ;  /* 0x000000000500720c */ /* 0x004fda0003f04270 */
[----:B------:R3:W-:Y:S04]  /*0370*/  @P0 STG.E desc[UR8][R2.64+0x4], R0 ;  /* 0x0000040002000986 */ /* 0x0007e8000c101908 */
[----:B------:R3:W-:Y:S02]  /*0380*/  @P0 STG.E desc[UR8][R2.64+0x8], R5 ;  /* 0x0000080502000986 */ /* 0x0007e4000c101908 */
.L_x_8:
[----:B------:R-:W-:Y:S05]  /*0390*/  BSYNC.RECONVERGENT B0 ;  /* 0x0000000000007941 */ /* 0x000fea0003800200 */
.L_x_7:
[----:B------:R-:W-:Y:S06]  /*03a0*/  BAR.SYNC.DEFER_BLOCKING 0x0 ;  /* 0x0000000000007b1d */ /* 0x000fec0000010000 */
[----:B------:R-:W-:Y:S05]  /*03b0*/  BRA.U UP0, `(.L_x_9) ;  /* 0xfffffffd005c7547 */ /* 0x000fea000b83ffff */
.L_x_0:
[----:B------:R-:W-:-:S13]  /*03c0*/  ISETP.NE.AND P0, PT, RZ, UR5, PT ;  /* 0x00000005ff007c0c */ /* 0x000fda000bf05270 */
[----:B------:R-:W-:Y:S05]  /*03d0*/  @!P0 EXIT ;  /* 0x000000000000894d */ /* 0x000fea0003800000 */
[----:B0123--:R-:W0:Y:S01]  /*03e0*/  LDC.64 R4, c[0x0][0x380] ;  /* 0x0000e000ff047b82 */ /* 0x00fe220000000a00 */
[----:B------:R-:W1:Y:S01]  /*03f0*/  LDCU UR7, c[0x0][0x388] ;  /* 0x00007100ff0777ac */ /* 0x000e620008000800 */
[----:B------:R-:W-:-:S12]  /*0400*/  UIADD3 UR6, UPT, UPT, -UR5, URZ, URZ ;  /* 0x000000ff05067290 */ /* 0x000fd8000fffe1ff */
.L_x_12:
[----:B------:R-:W-:Y:S01]  /*0410*/  ULOP3.LUT UR5, UR4, 0x1, URZ, 0xc0, !UPT ;  /* 0x0000000104057892 */ /* 0x000fe2000f8ec0ff */
[----:B------:R-:W-:Y:S01]  /*0420*/  BSSY.RECONVERGENT B0, `(.L_x_10) ;  /* 0x000000d000007945 */ /* 0x000fe20003800200 */
[----:B------:R-:W-:-:S04]  /*0430*/  UIADD3 UR6, UPT, UPT, UR6, 0x1, URZ ;  /* 0x0000000106067890 */ /* 0x000fc8000fffe0ff */
[----:B-1----:R-:W-:Y:S01]  /*0440*/  VIADD R3, R7, UR5 ;  /* 0x0000000507037c36 */ /* 0x002fe20008000000 */
[----:B------:R-:W-:-:S03]  /*0450*/  UISETP.NE.AND UP0, UPT, UR6, URZ, UPT ;  /* 0x000000ff0600728c */ /* 0x000fc6000bf05270 */
[----:B------:R-:W-:-:S05]  /*0460*/  VIADD R0, R3, 0x1 ;  /* 0x0000000103007836 */ /* 0x000fca0000000000 */
[----:B-1----:R-:W-:-:S13]  /*0470*/  ISETP.GE.U32.AND P0, PT, R0, UR7, PT ;  /* 0x0000000700007c0c */ /* 0x002fda000bf06070 */
[----:B------:R-:W-:Y:S05]  /*0480*/  @P0 BRA `(.L_x_11) ;  /* 0x0000000000180947 */ /* 0x000fea0003800000 */
[----:B0-----:R-:W-:-:S05]  /*0490*/  IMAD.WIDE.U32 R2, R3, 0x4, R4 ;  /* 0x0000000403027825 */ /* 0x001fca00078e0004 */
[----:B------:R-:W2:Y:S04]  /*04a0*/  LDG.E R9, desc[UR8][R2.64] ;  /* 0x0000000802097981 */ /* 0x000ea8000c1e1900 */
[----:B------:R-:W2:Y:S02]  /*04b0*/  LDG.E R0, desc[UR8][R2.64+0x4] ;  /* 0x0000040802007981 */ /* 0x000ea4000c1e1900 */
[----:B--2---:R-:W-:-:S13]  /*04c0*/  ISETP.GT.AND P0, PT, R9, R0, PT ;  /* 0x000000000900720c */ /* 0x004fda0003f04270 */
[----:B------:R1:W-:Y:S04]  /*04d0*/  @P0 STG.E desc[UR8][R2.64], R0 ;  /* 0x0000000002000986 */ /* 0x0003e8000c101908 */
[----:B------:R1:W-:Y:S02]  /*04e0*/  @P0 STG.E desc[UR8][R2.64+0x4], R9 ;  /* 0x0000040902000986 */ /* 0x0003e4000c101908 */
.L_x_11:
[----:B------:R-:W-:Y:S05]  /*04f0*/  BSYNC.RECONVERGENT B0 ;  /* 0x0000000000007941 */ /* 0x000fea0003800200 */
.L_x_10:
[----:B------:R-:W-:Y:S01]  /*0500*/  BAR.SYNC.DEFER_BLOCKING 0x0 ;  /* 0x0000000000007b1d */ /* 0x000fe20000010000 */
[----:B------:R-:W-:-:S05]  /*0510*/  UIADD3 UR4, UPT, UPT, UR4, 0x1, URZ ;  /* 0x0000000104047890 */ /* 0x000fca000fffe0ff */
[----:B------:R-:W-:Y:S07]  /*0520*/  BRA.U UP0, `(.L_x_12) ;  /* 0xfffffffd00b87547 */ /* 0x000fee000b83ffff */
[----:B------:R-:W-:Y:S05]  /*0530*/  EXIT ;  /* 0x000000000000794d */ /* 0x000fea0003800000 */
.L_x_13:
[----:B------:R-:W-:-:S00]  /*0540*/  BRA `(.L_x_13) ;  /* 0xfffffffc00fc7947 */ /* 0x000fc0000383ffff */
[----:B------:R-:W-:-:S00]  /*0550*/  NOP ;  /* 0x0000000000007918 */ /* 0x000fc00000000000 */
        /* <DEDUP_REMOVED lines=10> */
.L_x_14:


//--------------------- .nv.shared.reserved.0     --------------------------
	.section	.nv.shared.reserved.0,"aw",@nobits
	.weak		__nv_reservedSMEM_offset_0_alias
	.size		__nv_reservedSMEM_offset_0_alias, 0, 64
	.other		__nv_reservedSMEM_offset_0_alias,@"STO_CUDA_RESERVED_SHARED STV_DEFAULT"
__nv_reservedSMEM_offset_0_alias:
	.zero		0
	.zero		64


//--------------------- .nv.constant0._Z10bubbleSortIiEvPT_j10ShouldSwapIS0_E --------------------------
	.section	.nv.constant0._Z10bubbleSortIiEvPT_j10ShouldSwapIS0_E,"a",@progbits
	.sectionflags	@""
	.align	4
.nv.constant0._Z10bubbleSortIiEvPT_j10ShouldSwapIS0_E:
	.zero		920


//--------------------- SYMBOLS --------------------------

	.type		.nv.reservedSmem.offset0,@object
	.size		.nv.reservedSmem.offset0,0x4
